//
// Generated by NVIDIA NVVM Compiler
//
// Compiler Build ID: CL-36424714
// Cuda compilation tools, release 13.0, V13.0.88
// Based on NVVM 20.0.0
//

.version 9.0
.target sm_100
.address_size 64

	// .globl	_Z5onescPiS_

.visible .entry _Z5onescPiS_(
	.param .u64 .ptr .align 1 _Z5onescPiS__param_0,
	.param .u64 .ptr .align 1 _Z5onescPiS__param_1
)
{
	.local .align 16 .b8 	__local_depot0[128];
	.reg .b64 	%SP;
	.reg .b64 	%SPL;
	.reg .pred 	%p<63>;
	.reg .b32 	%r<244>;
	.reg .b64 	%rd<79>;

	mov.u64 	%SPL, __local_depot0;
	ld.param.u64 	%rd7, [_Z5onescPiS__param_0];
	ld.param.u64 	%rd8, [_Z5onescPiS__param_1];
	cvta.to.global.u64 	%rd1, %rd8;
	cvta.to.global.u64 	%rd2, %rd7;
	add.u64 	%rd3, %SPL, 0;
	mov.u32 	%r50, %tid.x;
	mov.u32 	%r51, %ctaid.x;
	mov.u32 	%r52, %ntid.x;
	mov.u32 	%r53, %nctaid.x;
	setp.eq.s32 	%p1, %r51, 0;
	setp.eq.s32 	%p2, %r50, 0;
	or.pred  	%p3, %p1, %p2;
	add.s32 	%r55, %r53, -1;
	setp.eq.s32 	%p4, %r51, %r55;
	or.pred  	%p5, %p3, %p4;
	add.s32 	%r56, %r52, -1;
	setp.eq.s32 	%p6, %r50, %r56;
	or.pred  	%p7, %p5, %p6;
	@%p7 bra 	$L__BB0_32;
	mad.lo.s32 	%r4, %r51, %r52, %r50;
	mul.wide.u32 	%rd13, %r4, 4;
	add.s64 	%rd14, %rd2, %rd13;
	ld.global.u32 	%r225, [%rd14];
	setp.lt.s32 	%p8, %r225, 1;
	mov.b32 	%r224, 0;
	@%p8 bra 	$L__BB0_4;
	mov.b32 	%r224, 0;
$L__BB0_3:
	and.b32  	%r61, %r225, 1;
	mul.wide.u32 	%rd15, %r224, 4;
	add.s64 	%rd16, %rd3, %rd15;
	st.local.u32 	[%rd16], %r61;
	shr.u32 	%r11, %r225, 1;
	add.s32 	%r224, %r224, 1;
	setp.lt.u32 	%p9, %r225, 2;
	mov.u32 	%r225, %r11;
	@%p9 bra 	$L__BB0_4;
	bra.uni 	$L__BB0_3;
$L__BB0_4:
	setp.eq.s32 	%p10, %r224, 0;
	@%p10 bra 	$L__BB0_10;
	and.b32  	%r7, %r224, 3;
	setp.lt.u32 	%p11, %r224, 4;
	mov.b32 	%r226, 0;
	@%p11 bra 	$L__BB0_7;
	and.b32  	%r8, %r224, -4;
	ld.local.v4.u32 	{%r64, %r65, %r66, %r67}, [%rd3];
	setp.ne.s32 	%p12, %r64, 1;
	selp.u32 	%r68, 1, 0, %p12;
	setp.ne.s32 	%p13, %r65, 1;
	selp.u32 	%r69, 1, 0, %p13;
	setp.ne.s32 	%p14, %r66, 1;
	selp.u32 	%r70, 1, 0, %p14;
	setp.ne.s32 	%p15, %r67, 1;
	selp.u32 	%r71, 1, 0, %p15;
	st.local.v4.u32 	[%rd3], {%r68, %r69, %r70, %r71};
	setp.eq.s32 	%p16, %r8, 4;
	mov.b32 	%r226, 4;
	@%p16 bra 	$L__BB0_7;
	bra.uni 	$L__BB0_25;
$L__BB0_7:
	setp.eq.s32 	%p51, %r7, 0;
	@%p51 bra 	$L__BB0_10;
	mul.wide.u32 	%rd17, %r226, 4;
	add.s64 	%rd78, %rd3, %rd17;
	neg.s32 	%r227, %r7;
$L__BB0_9:
	.pragma "nounroll";
	ld.local.u32 	%r135, [%rd78];
	setp.ne.s32 	%p52, %r135, 1;
	selp.u32 	%r136, 1, 0, %p52;
	st.local.u32 	[%rd78], %r136;
	add.s64 	%rd78, %rd78, 4;
	add.s32 	%r227, %r227, 1;
	setp.ne.s32 	%p53, %r227, 0;
	@%p53 bra 	$L__BB0_9;
$L__BB0_10:
	setp.lt.s32 	%p54, %r224, 1;
	mov.b32 	%r243, 0;
	@%p54 bra 	$L__BB0_24;
	and.b32  	%r17, %r224, 15;
	setp.lt.u32 	%p55, %r224, 16;
	mov.b32 	%r243, 0;
	mov.u32 	%r235, %r224;
	@%p55 bra 	$L__BB0_15;
	add.s32 	%r229, %r224, -8;
	and.b32  	%r141, %r224, -16;
	neg.s32 	%r228, %r141;
	mov.b32 	%r243, 0;
$L__BB0_13:
	.pragma "nounroll";
	add.s32 	%r142, %r229, 7;
	mul.wide.u32 	%rd18, %r142, 4;
	add.s64 	%rd19, %rd3, %rd18;
	ld.local.u32 	%r143, [%rd19];
	mad.lo.s32 	%r144, %r243, 10, %r143;
	add.s32 	%r145, %r229, 6;
	mul.wide.u32 	%rd20, %r145, 4;
	add.s64 	%rd21, %rd3, %rd20;
	ld.local.u32 	%r146, [%rd21];
	mad.lo.s32 	%r147, %r144, 10, %r146;
	add.s32 	%r148, %r229, 5;
	mul.wide.u32 	%rd22, %r148, 4;
	add.s64 	%rd23, %rd3, %rd22;
	ld.local.u32 	%r149, [%rd23];
	mad.lo.s32 	%r150, %r147, 10, %r149;
	add.s32 	%r151, %r229, 4;
	mul.wide.u32 	%rd24, %r151, 4;
	add.s64 	%rd25, %rd3, %rd24;
	ld.local.u32 	%r152, [%rd25];
	mad.lo.s32 	%r153, %r150, 10, %r152;
	add.s32 	%r154, %r229, 3;
	mul.wide.u32 	%rd26, %r154, 4;
	add.s64 	%rd27, %rd3, %rd26;
	ld.local.u32 	%r155, [%rd27];
	mad.lo.s32 	%r156, %r153, 10, %r155;
	add.s32 	%r157, %r229, 2;
	mul.wide.u32 	%rd28, %r157, 4;
	add.s64 	%rd29, %rd3, %rd28;
	ld.local.u32 	%r158, [%rd29];
	mad.lo.s32 	%r159, %r156, 10, %r158;
	add.s32 	%r160, %r229, 1;
	mul.wide.u32 	%rd30, %r160, 4;
	add.s64 	%rd31, %rd3, %rd30;
	ld.local.u32 	%r161, [%rd31];
	mad.lo.s32 	%r162, %r159, 10, %r161;
	add.s32 	%r163, %r229, -8;
	mul.wide.u32 	%rd32, %r229, 4;
	add.s64 	%rd33, %rd3, %rd32;
	ld.local.u32 	%r164, [%rd33];
	mad.lo.s32 	%r165, %r162, 10, %r164;
	add.s32 	%r166, %r229, -1;
	mul.wide.u32 	%rd34, %r166, 4;
	add.s64 	%rd35, %rd3, %rd34;
	ld.local.u32 	%r167, [%rd35];
	mad.lo.s32 	%r168, %r165, 10, %r167;
	add.s32 	%r169, %r229, -2;
	mul.wide.u32 	%rd36, %r169, 4;
	add.s64 	%rd37, %rd3, %rd36;
	ld.local.u32 	%r170, [%rd37];
	mad.lo.s32 	%r171, %r168, 10, %r170;
	add.s32 	%r172, %r229, -3;
	mul.wide.u32 	%rd38, %r172, 4;
	add.s64 	%rd39, %rd3, %rd38;
	ld.local.u32 	%r173, [%rd39];
	mad.lo.s32 	%r174, %r171, 10, %r173;
	add.s32 	%r175, %r229, -4;
	mul.wide.u32 	%rd40, %r175, 4;
	add.s64 	%rd41, %rd3, %rd40;
	ld.local.u32 	%r176, [%rd41];
	mad.lo.s32 	%r177, %r174, 10, %r176;
	add.s32 	%r178, %r229, -5;
	mul.wide.u32 	%rd42, %r178, 4;
	add.s64 	%rd43, %rd3, %rd42;
	ld.local.u32 	%r179, [%rd43];
	mad.lo.s32 	%r180, %r177, 10, %r179;
	add.s32 	%r181, %r229, -6;
	mul.wide.u32 	%rd44, %r181, 4;
	add.s64 	%rd45, %rd3, %rd44;
	ld.local.u32 	%r182, [%rd45];
	mad.lo.s32 	%r183, %r180, 10, %r182;
	add.s32 	%r184, %r229, -7;
	mul.wide.u32 	%rd46, %r184, 4;
	add.s64 	%rd47, %rd3, %rd46;
	ld.local.u32 	%r185, [%rd47];
	mad.lo.s32 	%r186, %r183, 10, %r185;
	mul.wide.u32 	%rd48, %r163, 4;
	add.s64 	%rd49, %rd3, %rd48;
	ld.local.u32 	%r187, [%rd49];
	mad.lo.s32 	%r243, %r186, 10, %r187;
	add.s32 	%r229, %r229, -16;
	add.s32 	%r228, %r228, 16;
	setp.ne.s32 	%p56, %r228, 0;
	@%p56 bra 	$L__BB0_13;
	add.s32 	%r235, %r229, 8;
$L__BB0_15:
	setp.eq.s32 	%p57, %r17, 0;
	@%p57 bra 	$L__BB0_24;
	and.b32  	%r30, %r224, 7;
	setp.lt.u32 	%p58, %r17, 8;
	@%p58 bra 	$L__BB0_18;
	add.s32 	%r189, %r235, -1;
	mul.wide.u32 	%rd50, %r189, 4;
	add.s64 	%rd51, %rd3, %rd50;
	ld.local.u32 	%r190, [%rd51];
	mad.lo.s32 	%r191, %r243, 10, %r190;
	add.s32 	%r192, %r235, -2;
	mul.wide.u32 	%rd52, %r192, 4;
	add.s64 	%rd53, %rd3, %rd52;
	ld.local.u32 	%r193, [%rd53];
	mad.lo.s32 	%r194, %r191, 10, %r193;
	add.s32 	%r195, %r235, -3;
	mul.wide.u32 	%rd54, %r195, 4;
	add.s64 	%rd55, %rd3, %rd54;
	ld.local.u32 	%r196, [%rd55];
	mad.lo.s32 	%r197, %r194, 10, %r196;
	add.s32 	%r198, %r235, -4;
	mul.wide.u32 	%rd56, %r198, 4;
	add.s64 	%rd57, %rd3, %rd56;
	ld.local.u32 	%r199, [%rd57];
	mad.lo.s32 	%r200, %r197, 10, %r199;
	add.s32 	%r201, %r235, -5;
	mul.wide.u32 	%rd58, %r201, 4;
	add.s64 	%rd59, %rd3, %rd58;
	ld.local.u32 	%r202, [%rd59];
	mad.lo.s32 	%r203, %r200, 10, %r202;
	add.s32 	%r204, %r235, -6;
	mul.wide.u32 	%rd60, %r204, 4;
	add.s64 	%rd61, %rd3, %rd60;
	ld.local.u32 	%r205, [%rd61];
	mad.lo.s32 	%r206, %r203, 10, %r205;
	add.s32 	%r207, %r235, -7;
	mul.wide.u32 	%rd62, %r207, 4;
	add.s64 	%rd63, %rd3, %rd62;
	ld.local.u32 	%r208, [%rd63];
	mad.lo.s32 	%r209, %r206, 10, %r208;
	add.s32 	%r235, %r235, -8;
	mul.wide.u32 	%rd64, %r235, 4;
	add.s64 	%rd65, %rd3, %rd64;
	ld.local.u32 	%r210, [%rd65];
	mad.lo.s32 	%r243, %r209, 10, %r210;
$L__BB0_18:
	setp.eq.s32 	%p59, %r30, 0;
	@%p59 bra 	$L__BB0_24;
	and.b32  	%r36, %r224, 3;
	setp.lt.u32 	%p60, %r30, 4;
	@%p60 bra 	$L__BB0_21;
	add.s32 	%r212, %r235, -1;
	mul.wide.u32 	%rd66, %r212, 4;
	add.s64 	%rd67, %rd3, %rd66;
	ld.local.u32 	%r213, [%rd67];
	mad.lo.s32 	%r214, %r243, 10, %r213;
	add.s32 	%r215, %r235, -2;
	mul.wide.u32 	%rd68, %r215, 4;
	add.s64 	%rd69, %rd3, %rd68;
	ld.local.u32 	%r216, [%rd69];
	mad.lo.s32 	%r217, %r214, 10, %r216;
	add.s32 	%r218, %r235, -3;
	mul.wide.u32 	%rd70, %r218, 4;
	add.s64 	%rd71, %rd3, %rd70;
	ld.local.u32 	%r219, [%rd71];
	mad.lo.s32 	%r220, %r217, 10, %r219;
	add.s32 	%r235, %r235, -4;
	mul.wide.u32 	%rd72, %r235, 4;
	add.s64 	%rd73, %rd3, %rd72;
	ld.local.u32 	%r221, [%rd73];
	mad.lo.s32 	%r243, %r220, 10, %r221;
$L__BB0_21:
	setp.eq.s32 	%p61, %r36, 0;
	@%p61 bra 	$L__BB0_24;
	neg.s32 	%r240, %r36;
$L__BB0_23:
	.pragma "nounroll";
	add.s32 	%r235, %r235, -1;
	mul.wide.u32 	%rd74, %r235, 4;
	add.s64 	%rd75, %rd3, %rd74;
	ld.local.u32 	%r222, [%rd75];
	mad.lo.s32 	%r243, %r243, 10, %r222;
	add.s32 	%r240, %r240, 1;
	setp.ne.s32 	%p62, %r240, 0;
	@%p62 bra 	$L__BB0_23;
$L__BB0_24:
	add.s64 	%rd77, %rd1, %rd13;
	st.global.u32 	[%rd77], %r243;
	bra.uni 	$L__BB0_33;
$L__BB0_25:
	ld.local.v4.u32 	{%r73, %r74, %r75, %r76}, [%rd3+16];
	setp.ne.s32 	%p17, %r73, 1;
	selp.u32 	%r77, 1, 0, %p17;
	setp.ne.s32 	%p18, %r74, 1;
	selp.u32 	%r78, 1, 0, %p18;
	setp.ne.s32 	%p19, %r75, 1;
	selp.u32 	%r79, 1, 0, %p19;
	setp.ne.s32 	%p20, %r76, 1;
	selp.u32 	%r80, 1, 0, %p20;
	st.local.v4.u32 	[%rd3+16], {%r77, %r78, %r79, %r80};
	setp.eq.s32 	%p21, %r8, 8;
	mov.b32 	%r226, 8;
	@%p21 bra 	$L__BB0_7;
	ld.local.v4.u32 	{%r82, %r83, %r84, %r85}, [%rd3+32];
	setp.ne.s32 	%p22, %r82, 1;
	selp.u32 	%r86, 1, 0, %p22;
	setp.ne.s32 	%p23, %r83, 1;
	selp.u32 	%r87, 1, 0, %p23;
	setp.ne.s32 	%p24, %r84, 1;
	selp.u32 	%r88, 1, 0, %p24;
	setp.ne.s32 	%p25, %r85, 1;
	selp.u32 	%r89, 1, 0, %p25;
	st.local.v4.u32 	[%rd3+32], {%r86, %r87, %r88, %r89};
	setp.eq.s32 	%p26, %r8, 12;
	mov.b32 	%r226, 12;
	@%p26 bra 	$L__BB0_7;
	ld.local.v4.u32 	{%r91, %r92, %r93, %r94}, [%rd3+48];
	setp.ne.s32 	%p27, %r91, 1;
	selp.u32 	%r95, 1, 0, %p27;
	setp.ne.s32 	%p28, %r92, 1;
	selp.u32 	%r96, 1, 0, %p28;
	setp.ne.s32 	%p29, %r93, 1;
	selp.u32 	%r97, 1, 0, %p29;
	setp.ne.s32 	%p30, %r94, 1;
	selp.u32 	%r98, 1, 0, %p30;
	st.local.v4.u32 	[%rd3+48], {%r95, %r96, %r97, %r98};
	setp.eq.s32 	%p31, %r8, 16;
	mov.b32 	%r226, 16;
	@%p31 bra 	$L__BB0_7;
	ld.local.v4.u32 	{%r100, %r101, %r102, %r103}, [%rd3+64];
	setp.ne.s32 	%p32, %r100, 1;
	selp.u32 	%r104, 1, 0, %p32;
	setp.ne.s32 	%p33, %r101, 1;
	selp.u32 	%r105, 1, 0, %p33;
	setp.ne.s32 	%p34, %r102, 1;
	selp.u32 	%r106, 1, 0, %p34;
	setp.ne.s32 	%p35, %r103, 1;
	selp.u32 	%r107, 1, 0, %p35;
	st.local.v4.u32 	[%rd3+64], {%r104, %r105, %r106, %r107};
	setp.eq.s32 	%p36, %r8, 20;
	mov.b32 	%r226, 20;
	@%p36 bra 	$L__BB0_7;
	ld.local.v4.u32 	{%r109, %r110, %r111, %r112}, [%rd3+80];
	setp.ne.s32 	%p37, %r109, 1;
	selp.u32 	%r113, 1, 0, %p37;
	setp.ne.s32 	%p38, %r110, 1;
	selp.u32 	%r114, 1, 0, %p38;
	setp.ne.s32 	%p39, %r111, 1;
	selp.u32 	%r115, 1, 0, %p39;
	setp.ne.s32 	%p40, %r112, 1;
	selp.u32 	%r116, 1, 0, %p40;
	st.local.v4.u32 	[%rd3+80], {%r113, %r114, %r115, %r116};
	setp.eq.s32 	%p41, %r8, 24;
	mov.b32 	%r226, 24;
	@%p41 bra 	$L__BB0_7;
	ld.local.v4.u32 	{%r118, %r119, %r120, %r121}, [%rd3+96];
	setp.ne.s32 	%p42, %r118, 1;
	selp.u32 	%r122, 1, 0, %p42;
	setp.ne.s32 	%p43, %r119, 1;
	selp.u32 	%r123, 1, 0, %p43;
	setp.ne.s32 	%p44, %r120, 1;
	selp.u32 	%r124, 1, 0, %p44;
	setp.ne.s32 	%p45, %r121, 1;
	selp.u32 	%r125, 1, 0, %p45;
	st.local.v4.u32 	[%rd3+96], {%r122, %r123, %r124, %r125};
	setp.eq.s32 	%p46, %r8, 28;
	mov.b32 	%r226, 28;
	@%p46 bra 	$L__BB0_7;
	ld.local.v4.u32 	{%r127, %r128, %r129, %r130}, [%rd3+112];
	setp.ne.s32 	%p47, %r127, 1;
	selp.u32 	%r131, 1, 0, %p47;
	setp.ne.s32 	%p48, %r128, 1;
	selp.u32 	%r132, 1, 0, %p48;
	setp.ne.s32 	%p49, %r129, 1;
	selp.u32 	%r133, 1, 0, %p49;
	setp.ne.s32 	%p50, %r130, 1;
	selp.u32 	%r134, 1, 0, %p50;
	st.local.v4.u32 	[%rd3+112], {%r131, %r132, %r133, %r134};
	mov.b32 	%r226, 32;
	bra.uni 	$L__BB0_7;
$L__BB0_32:
	mad.lo.s32 	%r57, %r51, %r52, %r50;
	mul.wide.u32 	%rd10, %r57, 4;
	add.s64 	%rd11, %rd2, %rd10;
	ld.global.u32 	%r58, [%rd11];
	add.s64 	%rd12, %rd1, %rd10;
	st.global.u32 	[%rd12], %r58;
$L__BB0_33:
	ret;

}


// ===== COMPILED SASS (sm_100) =====

	.target	sm_100

	.elftype	@"ET_EXEC"


//--------------------- .note.nv.tkinfo           --------------------------
	.section	.note.nv.tkinfo,"",@"SHT_NOTE"
	.sectionflags	@"SHF_NOTE_NV_TKINFO"
	.tkinfo
        /*0018*/ 	.word	0x00000002
        /*0030*/ 	.string	""
        /*0030*/ 	.string	"ptxas"
        /*0030*/ 	.string	"Cuda compilation tools, release 13.0, V13.0.88"
        /*0030*/ 	.string	"Build cuda_13.0.r13.0/compiler.36424714_0"
        /*0030*/ 	.string	"-arch sm_100 -m 64 "



//--------------------- .note.nv.cuinfo           --------------------------
	.section	.note.nv.cuinfo,"",@"SHT_NOTE"
	.sectionflags	@"SHF_NOTE_NV_CUINFO"
        /*0018*/ 	.short	0x0002
        /*001a*/ 	.short	0x0064
        /*001c*/ 	.short	0x0082
	.zero		2


//--------------------- .nv.info                  --------------------------
	.section	.nv.info,"",@"SHT_CUDA_INFO"
	.align	4


	//----- nvinfo : EIATTR_REGCOUNT
	.align		4
        /*0000*/ 	.byte	0x04, 0x2f
        /*0002*/ 	.short	(.L_1 - .L_0)
	.align		4
.L_0:
        /*0004*/ 	.word	index@(_Z5onescPiS_)
        /*0008*/ 	.word	0x0000001b


	//----- nvinfo : EIATTR_FRAME_SIZE
	.align		4
.L_1:
        /*000c*/ 	.byte	0x04, 0x11
        /*000e*/ 	.short	(.L_3 - .L_2)
	.align		4
.L_2:
        /*0010*/ 	.word	index@(_Z5onescPiS_)
        /*0014*/ 	.word	0x00000080


	//----- nvinfo : EIATTR_MIN_STACK_SIZE
	.align		4
.L_3:
        /*0018*/ 	.byte	0x04, 0x12
        /*001a*/ 	.short	(.L_5 - .L_4)
	.align		4
.L_4:
        /*001c*/ 	.word	index@(_Z5onescPiS_)
        /*0020*/ 	.word	0x00000080
.L_5:


//--------------------- .nv.compat                --------------------------
	.section	.nv.compat,"",@"SHT_CUDA_COMPAT_INFO"
	.align	4
        /*0000*/ 	.byte	0x02, 0x09, 0x00, 0x00, 0x02, 0x02, 0x01, 0x00, 0x02, 0x05, 0x05, 0x00, 0x03, 0x07, 0x01, 0x01
        /*0010*/ 	.byte	0x02, 0x03, 0x00, 0x00, 0x02, 0x06, 0x01, 0x00, 0x04, 0x0b, 0x08, 0x00, 0x09, 0x00, 0x00, 0x00
        /*0020*/ 	.byte	0x00, 0x00, 0x00, 0x00


//--------------------- .nv.info._Z5onescPiS_     --------------------------
	.section	.nv.info._Z5onescPiS_,"",@"SHT_CUDA_INFO"
	.sectionflags	@""
	.align	4


	//----- nvinfo : EIATTR_CUDA_API_VERSION
	.align		4
        /*0000*/ 	.byte	0x04, 0x37
        /*0002*/ 	.short	(.L_7 - .L_6)
.L_6:
        /*0004*/ 	.word	0x00000082


	//----- nvinfo : EIATTR_KPARAM_INFO
	.align		4
.L_7:
        /*0008*/ 	.byte	0x04, 0x17
        /*000a*/ 	.short	(.L_9 - .L_8)
.L_8:
        /*000c*/ 	.word	0x00000000
        /*0010*/ 	.short	0x0001
        /*0012*/ 	.short	0x0008
        /*0014*/ 	.byte	0x00, 0xf5, 0x21, 0x00


	//----- nvinfo : EIATTR_KPARAM_INFO
	.align		4
.L_9:
        /*0018*/ 	.byte	0x04, 0x17
        /*001a*/ 	.short	(.L_11 - .L_10)
.L_10:
        /*001c*/ 	.word	0x00000000
        /*0020*/ 	.short	0x0000
        /*0022*/ 	.short	0x0000
        /*0024*/ 	.byte	0x00, 0xf5, 0x21, 0x00


	//----- nvinfo : EIATTR_SPARSE_MMA_MASK
	.align		4
.L_11:
        /*0028*/ 	.byte	0x03, 0x50
        /*002a*/ 	.short	0x0000


	//----- nvinfo : EIATTR_MAXREG_COUNT
	.align		4
        /*002c*/ 	.byte	0x03, 0x1b
        /*002e*/ 	.short	0x00ff


	//----- nvinfo : EIATTR_MERCURY_ISA_VERSION
	.align		4
        /*0030*/ 	.byte	0x03, 0x5f
        /*0032*/ 	.short	0x0101


	//----- nvinfo : EIATTR_VRC_CTA_INIT_COUNT
	.align		4
        /*0034*/ 	.byte	0x02, 0x4a
	.zero		1
	.zero		1


	//----- nvinfo : EIATTR_EXIT_INSTR_OFFSETS
	.align		4
        /*0038*/ 	.byte	0x04, 0x1c
        /*003a*/ 	.short	(.L_13 - .L_12)


	//   ....[0]....
.L_12:
        /*003c*/ 	.word	0x000013d0


	//   ....[1]....
        /*0040*/ 	.word	0x00001450


	//----- nvinfo : EIATTR_CRS_STACK_SIZE
	.align		4
.L_13:
        /*0044*/ 	.byte	0x04, 0x1e
        /*0046*/ 	.short	(.L_15 - .L_14)
.L_14:
        /*0048*/ 	.word	0x00000000


	//----- nvinfo : EIATTR_CBANK_PARAM_SIZE
	.align		4
.L_15:
        /*004c*/ 	.byte	0x03, 0x19
        /*004e*/ 	.short	0x0010


	//----- nvinfo : EIATTR_PARAM_CBANK
	.align		4
        /*0050*/ 	.byte	0x04, 0x0a
        /*0052*/ 	.short	(.L_17 - .L_16)
	.align		4
.L_16:
        /*0054*/ 	.word	index@(.nv.constant0._Z5onescPiS_)
        /*0058*/ 	.short	0x0380
        /*005a*/ 	.short	0x0010


	//----- nvinfo : EIATTR_SW_WAR
	.align		4
.L_17:
        /*005c*/ 	.byte	0x04, 0x36
        /*005e*/ 	.short	(.L_19 - .L_18)
.L_18:
        /*0060*/ 	.word	0x00000008
.L_19:


//--------------------- .nv.callgraph             --------------------------
	.section	.nv.callgraph,"",@"SHT_CUDA_CALLGRAPH"
	.align	4
	.sectionentsize	8
	.align		4
        /*0000*/ 	.word	0x00000000
	.align		4
        /*0004*/ 	.word	0xffffffff
	.align		4
        /*0008*/ 	.word	0x00000000
	.align		4
        /*000c*/ 	.word	0xfffffffe
	.align		4
        /*0010*/ 	.word	0x00000000
	.align		4
        /*0014*/ 	.word	0xfffffffd
	.align		4
        /*0018*/ 	.word	0x00000000
	.align		4
        /*001c*/ 	.word	0xfffffffc


//--------------------- .text._Z5onescPiS_        --------------------------
	.section	.text._Z5onescPiS_,"ax",@progbits
	.align	128
        .global         _Z5onescPiS_
        .type           _Z5onescPiS_,@function
        .size           _Z5onescPiS_,(.L_x_21 - _Z5onescPiS_)
        .other          _Z5onescPiS_,@"STO_CUDA_ENTRY STV_DEFAULT"
_Z5onescPiS_:
.text._Z5onescPiS_:
[----:B------:R-:W0:Y:S01]  /*0000*/  LDC R1, c[0x0][0x37c] ;  /* 0x0000df00ff017b82 */ /* 0x000e220000000800 */
[----:B------:R-:W1:Y:S07]  /*0010*/  S2R R7, SR_TID.X ;  /* 0x0000000000077919 */ /* 0x000e6e0000002100 */
[----:B------:R-:W2:Y:S01]  /*0020*/  LDC R6, c[0x0][0x360] ;  /* 0x0000d800ff067b82 */ /* 0x000ea20000000800 */
[----:B------:R-:W3:Y:S01]  /*0030*/  LDCU.64 UR4, c[0x0][0x358] ;  /* 0x00006b00ff0477ac */ /* 0x000ee20008000a00 */
[----:B0-----:R-:W-:-:S06]  /*0040*/  VIADD R1, R1, 0xffffff80 ;  /* 0xffffff8001017836 */ /* 0x001fcc0000000000 */
[----:B------:R-:W0:Y:S08]  /*0050*/  LDC R0, c[0x0][0x370] ;  /* 0x0000dc00ff007b82 */ /* 0x000e300000000800 */
[----:B------:R-:W4:Y:S01]  /*0060*/  S2UR UR6, SR_CTAID.X ;  /* 0x00000000000679c3 */ /* 0x000f220000002500 */
[----:B--2---:R-:W-:Y:S01]  /*0070*/  VIADD R2, R6, 0xffffffff ;  /* 0xffffffff06027836 */ /* 0x004fe20000000000 */
[----:B-1----:R-:W-:Y:S01]  /*0080*/  ISETP.NE.AND P0, PT, R7, RZ, PT ;  /* 0x000000ff0700720c */ /* 0x002fe20003f05270 */
[----:B0-----:R-:W-:-:S03]  /*0090*/  VIADD R0, R0, 0xffffffff ;  /* 0xffffffff00007836 */ /* 0x001fc60000000000 */
[----:B----4-:R-:W-:-:S04]  /*00a0*/  ISETP.EQ.OR P0, PT, RZ, UR6, !P0 ;  /* 0x00000006ff007c0c */ /* 0x010fc8000c702670 */
[----:B------:R-:W-:-:S04]  /*00b0*/  ISETP.EQ.OR P0, PT, R0, UR6, P0 ;  /* 0x0000000600007c0c */ /* 0x000fc80008702670 */
[----:B------:R-:W-:-:S13]  /*00c0*/  ISETP.EQ.OR P0, PT, R7, R2, P0 ;  /* 0x000000020700720c */ /* 0x000fda0000702670 */
[----:B---3--:R-:W-:Y:S05]  /*00d0*/  @P0 BRA `(.L_x_0) ;  /* 0x0000001000c00947 */ /* 0x008fea0003800000 */
[----:B------:R-:W0:Y:S01]  /*00e0*/  LDC.64 R4, c[0x0][0x380] ;  /* 0x0000e000ff047b82 */ /* 0x000e220000000a00 */
[----:B------:R-:W-:-:S04]  /*00f0*/  IMAD R3, R6, UR6, R7 ;  /* 0x0000000606037c24 */ /* 0x000fc8000f8e0207 */
[----:B0-----:R-:W-:-:S06]  /*0100*/  IMAD.WIDE.U32 R4, R3, 0x4, R4 ;  /* 0x0000000403047825 */ /* 0x001fcc00078e0004 */
[----:B------:R-:W2:Y:S01]  /*0110*/  LDG.E R4, desc[UR4][R4.64] ;  /* 0x0000000404047981 */ /* 0x000ea2000c1e1900 */
[----:B------:R-:W-:Y:S01]  /*0120*/  BSSY.RECONVERGENT B0, `(.L_x_1) ;  /* 0x000000c000007945 */ /* 0x000fe20003800200 */
[----:B------:R-:W-:Y:S01]  /*0130*/  IMAD.MOV.U32 R8, RZ, RZ, RZ ;  /* 0x000000ffff087224 */ /* 0x000fe200078e00ff */
[----:B--2---:R-:W-:-:S13]  /*0140*/  ISETP.GE.AND P0, PT, R4, 0x1, PT ;  /* 0x000000010400780c */ /* 0x004fda0003f06270 */
[----:B------:R-:W-:Y:S05]  /*0150*/  @!P0 BRA `(.L_x_2) ;  /* 0x0000000000208947 */ /* 0x000fea0003800000 */
[----:B------:R-:W-:-:S07]  /*0160*/  IMAD.MOV.U32 R8, RZ, RZ, RZ ;  /* 0x000000ffff087224 */ /* 0x000fce00078e00ff */
.L_x_3:
[----:B0-----:R-:W-:Y:S01]  /*0170*/  LOP3.LUT R0, R4, 0x1, RZ, 0xc0, !PT ;  /* 0x0000000104007812 */ /* 0x001fe200078ec0ff */
[----:B------:R-:W-:Y:S01]  /*0180*/  IMAD R5, R8, 0x4, R1 ;  /* 0x0000000408057824 */ /* 0x000fe200078e0201 */
[----:B------:R-:W-:Y:S02]  /*0190*/  ISETP.GE.U32.AND P0, PT, R4, 0x2, PT ;  /* 0x000000020400780c */ /* 0x000fe40003f06070 */
[----:B------:R-:W-:Y:S02]  /*01a0*/  SHF.R.U32.HI R4, RZ, 0x1, R4 ;  /* 0x00000001ff047819 */ /* 0x000fe40000011604 */
[----:B------:R0:W-:Y:S01]  /*01b0*/  STL [R5], R0 ;  /* 0x0000000005007387 */ /* 0x0001e20000100800 */
[----:B------:R-:W-:-:S08]  /*01c0*/  IADD3 R8, PT, PT, R8, 0x1, RZ ;  /* 0x0000000108087810 */ /* 0x000fd00007ffe0ff */
[----:B------:R-:W-:Y:S05]  /*01d0*/  @P0 BRA `(.L_x_3) ;  /* 0xfffffffc00e40947 */ /* 0x000fea000383ffff */
.L_x_2:
[----:B------:R-:W-:Y:S05]  /*01e0*/  BSYNC.RECONVERGENT B0 ;  /* 0x0000000000007941 */ /* 0x000fea0003800200 */
.L_x_1:
[----:B------:R-:W-:Y:S01]  /*01f0*/  ISETP.NE.AND P0, PT, R8, RZ, PT ;  /* 0x000000ff0800720c */ /* 0x000fe20003f05270 */
[----:B------:R-:W-:-:S12]  /*0200*/  BSSY.RECONVERGENT B0, `(.L_x_4) ;  /* 0x000007b000007945 */ /* 0x000fd80003800200 */
[----:B------:R-:W-:Y:S05]  /*0210*/  @!P0 BRA `(.L_x_5) ;  /* 0x0000000400e48947 */ /* 0x000fea0003800000 */
[C---:B------:R-:W-:Y:S01]  /*0220*/  ISETP.GE.U32.AND P0, PT, R8.reuse, 0x4, PT ;  /* 0x000000040800780c */ /* 0x040fe20003f06070 */
[----:B------:R-:W-:Y:S01]  /*0230*/  BSSY.RECONVERGENT B1, `(.L_x_6) ;  /* 0x000006b000017945 */ /* 0x000fe20003800200 */
[----:B------:R-:W-:Y:S01]  /*0240*/  LOP3.LUT R9, R8, 0x3, RZ, 0xc0, !PT ;  /* 0x0000000308097812 */ /* 0x000fe200078ec0ff */
[----:B------:R-:W-:-:S10]  /*0250*/  IMAD.MOV.U32 R2, RZ, RZ, RZ ;  /* 0x000000ffff027224 */ /* 0x000fd400078e00ff */
[----:B------:R-:W-:Y:S05]  /*0260*/  @!P0 BRA `(.L_x_7) ;  /* 0x00000004009c8947 */ /* 0x000fea0003800000 */
[----:B0-----:R-:W2:Y:S01]  /*0270*/  LDL.128 R4, [R1] ;  /* 0x0000000001047983 */ /* 0x001ea20000100c00 */
[----:B------:R-:W-:Y:S01]  /*0280*/  LOP3.LUT R0, R8, 0xfffffffc, RZ, 0xc0, !PT ;  /* 0xfffffffc08007812 */ /* 0x000fe200078ec0ff */
[----:B------:R-:W-:Y:S01]  /*0290*/  IMAD.MOV.U32 R2, RZ, RZ, 0x4 ;  /* 0x00000004ff027424 */ /* 0x000fe200078e00ff */
[----:B--2---:R-:W-:Y:S02]  /*02a0*/  ISETP.NE.AND P0, PT, R4, 0x1, PT ;  /* 0x000000010400780c */ /* 0x004fe40003f05270 */
[----:B------:R-:W-:Y:S02]  /*02b0*/  ISETP.NE.AND P1, PT, R5, 0x1, PT ;  /* 0x000000010500780c */ /* 0x000fe40003f25270 */
[----:B------:R-:W-:Y:S02]  /*02c0*/  ISETP.NE.AND P2, PT, R6, 0x1, PT ;  /* 0x000000010600780c */ /* 0x000fe40003f45270 */
[----:B------:R-:W-:Y:S02]  /*02d0*/  ISETP.NE.AND P3, PT, R7, 0x1, PT ;  /* 0x000000010700780c */ /* 0x000fe40003f65270 */
[----:B------:R-:W-:-:S02]  /*02e0*/  SEL R4, RZ, 0x1, !P0 ;  /* 0x00000001ff047807 */ /* 0x000fc40004000000 */
[----:B------:R-:W-:Y:S02]  /*02f0*/  SEL R5, RZ, 0x1, !P1 ;  /* 0x00000001ff057807 */ /* 0x000fe40004800000 */
[----:B------:R-:W-:Y:S02]  /*0300*/  SEL R6, RZ, 0x1, !P2 ;  /* 0x00000001ff067807 */ /* 0x000fe40005000000 */
[----:B------:R-:W-:Y:S02]  /*0310*/  SEL R7, RZ, 0x1, !P3 ;  /* 0x00000001ff077807 */ /* 0x000fe40005800000 */
[----:B------:R-:W-:-:S03]  /*0320*/  ISETP.NE.AND P0, PT, R0, 0x4, PT ;  /* 0x000000040000780c */ /* 0x000fc60003f05270 */
[----:B------:R1:W-:Y:S10]  /*0330*/  STL.128 [R1], R4 ;  /* 0x0000000401007387 */ /* 0x0003f40000100c00 */
[----:B------:R-:W-:Y:S05]  /*0340*/  @!P0 BRA `(.L_x_7) ;  /* 0x0000000400648947 */ /* 0x000fea0003800000 */
[----:B-1----:R-:W2:Y:S01]  /*0350*/  LDL.128 R4, [R1+0x10] ;  /* 0x0000100001047983 */ /* 0x002ea20000100c00 */
        /* <DEDUP_REMOVED lines=10> */
[----:B------:R2:W-:Y:S10]  /*0400*/  STL.128 [R1+0x10], R4 ;  /* 0x0000100401007387 */ /* 0x0005f40000100c00 */
[----:B------:R-:W-:Y:S05]  /*0410*/  @!P0 BRA `(.L_x_7) ;  /* 0x0000000400308947 */ /* 0x000fea0003800000 */
[----:B--2---:R-:W2:Y:S01]  /*0420*/  LDL.128 R4, [R1+0x20] ;  /* 0x0000200001047983 */ /* 0x004ea20000100c00 */
        /* <DEDUP_REMOVED lines=12> */
[----:B---3--:R-:W2:Y:S01]  /*04f0*/  LDL.128 R4, [R1+0x30] ;  /* 0x0000300001047983 */ /* 0x008ea20000100c00 */
        /* <DEDUP_REMOVED lines=12> */
[----:B----4-:R-:W2:Y:S01]  /*05c0*/  LDL.128 R4, [R1+0x40] ;  /* 0x0000400001047983 */ /* 0x010ea20000100c00 */
        /* <DEDUP_REMOVED lines=12> */
[----:B0-----:R-:W2:Y:S01]  /*0690*/  LDL.128 R4, [R1+0x50] ;  /* 0x0000500001047983 */ /* 0x001ea20000100c00 */
[----:B------:R-:W-:Y:S01]  /*06a0*/  HFMA2 R2, -RZ, RZ, 0, 1.430511474609375e-06 ;  /* 0x00000018ff027431 */ /* 0x000fe200000001ff */
        /* <DEDUP_REMOVED lines=33> */
[----:B------:R-:W-:-:S05]  /*08c0*/  SEL R7, RZ, 0x1, !P3 ;  /* 0x00000001ff077807 */ /* 0x000fca0005800000 */
[----:B------:R0:W-:Y:S02]  /*08d0*/  STL.128 [R1+0x70], R4 ;  /* 0x0000700401007387 */ /* 0x0001e40000100c00 */
.L_x_7:
[----:B------:R-:W-:Y:S05]  /*08e0*/  BSYNC.RECONVERGENT B1 ;  /* 0x0000000000017941 */ /* 0x000fea0003800200 */
.L_x_6:
[----:B------:R-:W-:-:S13]  /*08f0*/  ISETP.NE.AND P0, PT, R9, RZ, PT ;  /* 0x000000ff0900720c */ /* 0x000fda0003f05270 */
[----:B------:R-:W-:Y:S05]  /*0900*/  @!P0 BRA `(.L_x_5) ;  /* 0x0000000000288947 */ /* 0x000fea0003800000 */
[----:B01234-:R-:W-:Y:S02]  /*0910*/  IMAD R5, R2, 0x4, R1 ;  /* 0x0000000402057824 */ /* 0x01ffe400078e0201 */
[----:B------:R-:W-:-:S07]  /*0920*/  IMAD.MOV R9, RZ, RZ, -R9 ;  /* 0x000000ffff097224 */ /* 0x000fce00078e0a09 */
.L_x_8:
[----:B------:R-:W2:Y:S01]  /*0930*/  LDL R0, [R5] ;  /* 0x0000000005007983 */ /* 0x000ea20000100800 */
[----:B------:R-:W-:Y:S01]  /*0940*/  VIADD R9, R9, 0x1 ;  /* 0x0000000109097836 */ /* 0x000fe20000000000 */
[----:B--2---:R-:W-:-:S04]  /*0950*/  ISETP.NE.AND P0, PT, R0, 0x1, PT ;  /* 0x000000010000780c */ /* 0x004fc80003f05270 */
[----:B------:R-:W-:Y:S02]  /*0960*/  SEL R0, RZ, 0x1, !P0 ;  /* 0x00000001ff007807 */ /* 0x000fe40004000000 */
[----:B------:R-:W-:-:S03]  /*0970*/  ISETP.NE.AND P0, PT, R9, RZ, PT ;  /* 0x000000ff0900720c */ /* 0x000fc60003f05270 */
[----:B------:R0:W-:Y:S02]  /*0980*/  STL [R5], R0 ;  /* 0x0000000005007387 */ /* 0x0001e40000100800 */
[----:B0-----:R-:W-:-:S08]  /*0990*/  VIADD R5, R5, 0x4 ;  /* 0x0000000405057836 */ /* 0x001fd00000000000 */
[----:B------:R-:W-:Y:S05]  /*09a0*/  @P0 BRA `(.L_x_8) ;  /* 0xfffffffc00e00947 */ /* 0x000fea000383ffff */
.L_x_5:
[----:B------:R-:W-:Y:S05]  /*09b0*/  BSYNC.RECONVERGENT B0 ;  /* 0x0000000000007941 */ /* 0x000fea0003800200 */
.L_x_4:
[----:B------:R-:W-:Y:S01]  /*09c0*/  ISETP.GE.AND P0, PT, R8, 0x1, PT ;  /* 0x000000010800780c */ /* 0x000fe20003f06270 */
[----:B------:R-:W-:Y:S01]  /*09d0*/  BSSY.RECONVERGENT B0, `(.L_x_9) ;  /* 0x000009c000007945 */ /* 0x000fe20003800200 */
[----:B0-----:R-:W-:-:S11]  /*09e0*/  IMAD.MOV.U32 R0, RZ, RZ, RZ ;  /* 0x000000ffff007224 */ /* 0x001fd600078e00ff */
[----:B------:R-:W-:Y:S05]  /*09f0*/  @!P0 BRA `(.L_x_10) ;  /* 0x0000000800648947 */ /* 0x000fea0003800000 */
[C---:B------:R-:W-:Y:S01]  /*0a00*/  ISETP.GE.U32.AND P0, PT, R8.reuse, 0x10, PT ;  /* 0x000000100800780c */ /* 0x040fe20003f06070 */
[----:B------:R-:W-:Y:S01]  /*0a10*/  BSSY.RECONVERGENT B1, `(.L_x_11) ;  /* 0x000004f000017945 */ /* 0x000fe20003800200 */
[----:B------:R-:W-:Y:S01]  /*0a20*/  LOP3.LUT R22, R8, 0xf, RZ, 0xc0, !PT ;  /* 0x0000000f08167812 */ /* 0x000fe200078ec0ff */
[----:B------:R-:W-:Y:S01]  /*0a30*/  IMAD.MOV.U32 R2, RZ, RZ, R8 ;  /* 0x000000ffff027224 */ /* 0x000fe200078e0008 */
[----:B------:R-:W-:-:S09]  /*0a40*/  MOV R0, RZ ;  /* 0x000000ff00007202 */ /* 0x000fd20000000f00 */
[----:B------:R-:W-:Y:S05]  /*0a50*/  @!P0 BRA `(.L_x_12) ;  /* 0x0000000400288947 */ /* 0x000fea0003800000 */
[C---:B-1234-:R-:W-:Y:S01]  /*0a60*/  LOP3.LUT R4, R8.reuse, 0xfffffff0, RZ, 0xc0, !PT ;  /* 0xfffffff008047812 */ /* 0x05efe200078ec0ff */
[----:B------:R-:W-:Y:S01]  /*0a70*/  BSSY.RECONVERGENT B2, `(.L_x_13) ;  /* 0x0000047000027945 */ /* 0x000fe20003800200 */
[----:B------:R-:W-:Y:S02]  /*0a80*/  VIADD R2, R8, 0xfffffff8 ;  /* 0xfffffff808027836 */ /* 0x000fe40000000000 */
[----:B------:R-:W-:Y:S02]  /*0a90*/  IMAD.MOV.U32 R0, RZ, RZ, RZ ;  /* 0x000000ffff007224 */ /* 0x000fe400078e00ff */
[----:B------:R-:W-:-:S07]  /*0aa0*/  IMAD.MOV R4, RZ, RZ, -R4 ;  /* 0x000000ffff047224 */ /* 0x000fce00078e0a04 */
.L_x_14:
[C---:B------:R-:W-:Y:S02]  /*0ab0*/  VIADD R6, R2.reuse, 0x7 ;  /* 0x0000000702067836 */ /* 0x040fe40000000000 */
[C---:B------:R-:W-:Y:S02]  /*0ac0*/  VIADD R10, R2.reuse, 0x6 ;  /* 0x00000006020a7836 */ /* 0x040fe40000000000 */
[----:B------:R-:W-:Y:S01]  /*0ad0*/  VIADD R12, R2, 0x5 ;  /* 0x00000005020c7836 */ /* 0x000fe20000000000 */
[----:B------:R-:W-:Y:S01]  /*0ae0*/  LEA R5, R6, R1, 0x2 ;  /* 0x0000000106057211 */ /* 0x000fe200078e10ff */
[----:B------:R-:W-:Y:S02]  /*0af0*/  IMAD R6, R10, 0x4, R1 ;  /* 0x000000040a067824 */ /* 0x000fe400078e0201 */
[----:B------:R-:W-:-:S03]  /*0b00*/  VIADD R10, R2, 0x4 ;  /* 0x00000004020a7836 */ /* 0x000fc60000000000 */
[----:B------:R-:W2:Y:S01]  /*0b10*/  LDL R5, [R5] ;  /* 0x0000000005057983 */ /* 0x000ea20000100800 */
[----:B------:R-:W-:-:S03]  /*0b20*/  IMAD R7, R12, 0x4, R1 ;  /* 0x000000040c077824 */ /* 0x000fc600078e0201 */
[----:B------:R-:W3:Y:S01]  /*0b30*/  LDL R6, [R6] ;  /* 0x0000000006067983 */ /* 0x000ee20000100800 */
[----:B------:R-:W-:Y:S02]  /*0b40*/  VIADD R12, R2, 0x3 ;  /* 0x00000003020c7836 */ /* 0x000fe40000000000 */
[--C-:B------:R-:W-:Y:S01]  /*0b50*/  IMAD R9, R10, 0x4, R1.reuse ;  /* 0x000000040a097824 */ /* 0x100fe200078e0201 */
[----:B------:R-:W4:Y:S01]  /*0b60*/  LDL R7, [R7] ;  /* 0x0000000007077983 */ /* 0x000f220000100800 */
[----:B------:R-:W-:Y:S01]  /*0b70*/  IADD3 R14, PT, PT, R2, 0x2, RZ ;  /* 0x00000002020e7810 */ /* 0x000fe20007ffe0ff */
[----:B------:R-:W-:-:S03]  /*0b80*/  IMAD R10, R12, 0x4, R1 ;  /* 0x000000040c0a7824 */ /* 0x000fc600078e0201 */
[----:B------:R-:W5:Y:S01]  /*0b90*/  LDL R9, [R9] ;  /* 0x0000000009097983 */ /* 0x000f620000100800 */
[----:B------:R-:W-:Y:S02]  /*0ba0*/  VIADD R12, R2, 0x1 ;  /* 0x00000001020c7836 */ /* 0x000fe40000000000 */
[--C-:B------:R-:W-:Y:S01]  /*0bb0*/  IMAD R14, R14, 0x4, R1.reuse ;  /* 0x000000040e0e7824 */ /* 0x100fe200078e0201 */
[----:B------:R-:W5:Y:S01]  /*0bc0*/  LDL R10, [R10] ;  /* 0x000000000a0a7983 */ /* 0x000f620000100800 */
[--C-:B------:R-:W-:Y:S01]  /*0bd0*/  IMAD R12, R12, 0x4, R1.reuse ;  /* 0x000000040c0c7824 */ /* 0x100fe200078e0201 */
[C---:B------:R-:W-:Y:S02]  /*0be0*/  IADD3 R16, PT, PT, R2.reuse, -0x1, RZ ;  /* 0xffffffff02107810 */ /* 0x040fe40007ffe0ff */
[----:B------:R0:W5:Y:S01]  /*0bf0*/  LDL R21, [R14] ;  /* 0x000000000e157983 */ /* 0x0001620000100800 */
[----:B------:R-:W-:-:S03]  /*0c00*/  IMAD R19, R2, 0x4, R1 ;  /* 0x0000000402137824 */ /* 0x000fc600078e0201 */
[----:B------:R1:W5:Y:S01]  /*0c10*/  LDL R20, [R12] ;  /* 0x000000000c147983 */ /* 0x0003620000100800 */
[----:B------:R-:W-:Y:S02]  /*0c20*/  VIADD R24, R2, 0xfffffffe ;  /* 0xfffffffe02187836 */ /* 0x000fe40000000000 */
[--C-:B------:R-:W-:Y:S01]  /*0c30*/  IMAD R18, R16, 0x4, R1.reuse ;  /* 0x0000000410127824 */ /* 0x100fe200078e0201 */
[----:B------:R-:W5:Y:S01]  /*0c40*/  LDL R19, [R19] ;  /* 0x0000000013137983 */ /* 0x000f620000100800 */
[----:B------:R-:W-:Y:S02]  /*0c50*/  VIADD R16, R2, 0xfffffffd ;  /* 0xfffffffd02107836 */ /* 0x000fe40000000000 */
[----:B------:R-:W-:Y:S02]  /*0c60*/  IMAD R17, R24, 0x4, R1 ;  /* 0x0000000418117824 */ /* 0x000fe400078e0201 */
[----:B------:R-:W5:Y:S01]  /*0c70*/  LDL R18, [R18] ;  /* 0x0000000012127983 */ /* 0x000f620000100800 */
[----:B------:R-:W-:Y:S01]  /*0c80*/  VIADD R24, R2, 0xfffffffc ;  /* 0xfffffffc02187836 */ /* 0x000fe20000000000 */
[----:B------:R-:W-:-:S02]  /*0c90*/  LEA R16, R16, R1, 0x2 ;  /* 0x0000000110107211 */ /* 0x000fc400078e10ff */
[----:B------:R-:W5:Y:S01]  /*0ca0*/  LDL R17, [R17] ;  /* 0x0000000011117983 */ /* 0x000f620000100800 */
[----:B0-----:R-:W-:Y:S02]  /*0cb0*/  VIADD R14, R2, 0xfffffffb ;  /* 0xfffffffb020e7836 */ /* 0x001fe40000000000 */
[--C-:B------:R-:W-:Y:S01]  /*0cc0*/  IMAD R15, R24, 0x4, R1.reuse ;  /* 0x00000004180f7824 */ /* 0x100fe200078e0201 */
[----:B------:R-:W5:Y:S01]  /*0cd0*/  LDL R16, [R16] ;  /* 0x0000000010107983 */ /* 0x000f620000100800 */
[----:B-1----:R-:W-:Y:S02]  /*0ce0*/  VIADD R12, R2, 0xfffffffa ;  /* 0xfffffffa020c7836 */ /* 0x002fe40000000000 */
[----:B------:R-:W-:Y:S02]  /*0cf0*/  IMAD R14, R14, 0x4, R1 ;  /* 0x000000040e0e7824 */ /* 0x000fe400078e0201 */
[----:B------:R-:W5:Y:S01]  /*0d00*/  LDL R15, [R15] ;  /* 0x000000000f0f7983 */ /* 0x000f620000100800 */
[----:B------:R-:W-:Y:S01]  /*0d10*/  VIADD R24, R2, 0xfffffff9 ;  /* 0xfffffff902187836 */ /* 0x000fe20000000000 */
[----:B------:R-:W-:-:S02]  /*0d20*/  LEA R11, R12, R1, 0x2 ;  /* 0x000000010c0b7211 */ /* 0x000fc400078e10ff */
[----:B------:R-:W5:Y:S01]  /*0d30*/  LDL R14, [R14] ;  /* 0x000000000e0e7983 */ /* 0x000f620000100800 */
[----:B------:R-:W-:Y:S02]  /*0d40*/  VIADD R12, R2, 0xfffffff8 ;  /* 0xfffffff8020c7836 */ /* 0x000fe40000000000 */
[--C-:B------:R-:W-:Y:S01]  /*0d50*/  IMAD R13, R24, 0x4, R1.reuse ;  /* 0x00000004180d7824 */ /* 0x100fe200078e0201 */
[----:B------:R-:W5:Y:S01]  /*0d60*/  LDL R11, [R11] ;  /* 0x000000000b0b7983 */ /* 0x000f620000100800 */
[----:B------:R-:W-:-:S04]  /*0d70*/  IMAD R12, R12, 0x4, R1 ;  /* 0x000000040c0c7824 */ /* 0x000fc800078e0201 */
[----:B------:R-:W5:Y:S04]  /*0d80*/  LDL R13, [R13] ;  /* 0x000000000d0d7983 */ /* 0x000f680000100800 */
[----:B------:R-:W5:Y:S01]  /*0d90*/  LDL R12, [R12] ;  /* 0x000000000c0c7983 */ /* 0x000f620000100800 */
[----:B------:R-:W-:Y:S02]  /*0da0*/  VIADD R4, R4, 0x10 ;  /* 0x0000001004047836 */ /* 0x000fe40000000000 */
[----:B------:R-:W-:-:S03]  /*0db0*/  VIADD R2, R2, 0xfffffff0 ;  /* 0xfffffff002027836 */ /* 0x000fc60000000000 */
[----:B------:R-:W-:Y:S01]  /*0dc0*/  ISETP.NE.AND P0, PT, R4, RZ, PT ;  /* 0x000000ff0400720c */ /* 0x000fe20003f05270 */
[----:B--2---:R-:W-:-:S04]  /*0dd0*/  IMAD R5, R0, 0xa, R5 ;  /* 0x0000000a00057824 */ /* 0x004fc800078e0205 */
[----:B---3--:R-:W-:-:S04]  /*0de0*/  IMAD R6, R5, 0xa, R6 ;  /* 0x0000000a05067824 */ /* 0x008fc800078e0206 */
[----:B----4-:R-:W-:-:S04]  /*0df0*/  IMAD R6, R6, 0xa, R7 ;  /* 0x0000000a06067824 */ /* 0x010fc800078e0207 */
[----:B-----5:R-:W-:-:S04]  /*0e00*/  IMAD R9, R6, 0xa, R9 ;  /* 0x0000000a06097824 */ /* 0x020fc800078e0209 */
[----:B------:R-:W-:-:S04]  /*0e10*/  IMAD R10, R9, 0xa, R10 ;  /* 0x0000000a090a7824 */ /* 0x000fc800078e020a */
        /* <DEDUP_REMOVED lines=10> */
[----:B------:R-:W-:Y:S01]  /*0ec0*/  IMAD R0, R13, 0xa, R12 ;  /* 0x0000000a0d007824 */ /* 0x000fe200078e020c */
[----:B------:R-:W-:Y:S06]  /*0ed0*/  @P0 BRA `(.L_x_14) ;  /* 0xfffffff800f40947 */ /* 0x000fec000383ffff */
[----:B------:R-:W-:Y:S05]  /*0ee0*/  BSYNC.RECONVERGENT B2 ;  /* 0x0000000000027941 */ /* 0x000fea0003800200 */
.L_x_13:
[----:B------:R-:W-:-:S07]  /*0ef0*/  IADD3 R2, PT, PT, R2, 0x8, RZ ;  /* 0x0000000802027810 */ /* 0x000fce0007ffe0ff */
.L_x_12:
[----:B------:R-:W-:Y:S05]  /*0f00*/  BSYNC.RECONVERGENT B1 ;  /* 0x0000000000017941 */ /* 0x000fea0003800200 */
.L_x_11:
[----:B------:R-:W-:-:S13]  /*0f10*/  ISETP.NE.AND P0, PT, R22, RZ, PT ;  /* 0x000000ff1600720c */ /* 0x000fda0003f05270 */
[----:B------:R-:W-:Y:S05]  /*0f20*/  @!P0 BRA `(.L_x_10) ;  /* 0x0000000400188947 */ /* 0x000fea0003800000 */
[----:B------:R-:W-:Y:S01]  /*0f30*/  ISETP.GE.U32.AND P0, PT, R22, 0x8, PT ;  /* 0x000000081600780c */ /* 0x000fe20003f06070 */
[----:B------:R-:W-:Y:S01]  /*0f40*/  BSSY.RECONVERGENT B1, `(.L_x_15) ;  /* 0x0000024000017945 */ /* 0x000fe20003800200 */
[----:B-1234-:R-:W-:-:S04]  /*0f50*/  LOP3.LUT R7, R8, 0x7, RZ, 0xc0, !PT ;  /* 0x0000000708077812 */ /* 0x01efc800078ec0ff */
[----:B------:R-:W-:-:S07]  /*0f60*/  ISETP.NE.AND P1, PT, R7, RZ, PT ;  /* 0x000000ff0700720c */ /* 0x000fce0003f25270 */
[----:B------:R-:W-:Y:S06]  /*0f70*/  @!P0 BRA `(.L_x_16) ;  /* 0x0000000000808947 */ /* 0x000fec0003800000 */
[C---:B------:R-:W-:Y:S02]  /*0f80*/  VIADD R4, R2.reuse, 0xffffffff ;  /* 0xffffffff02047836 */ /* 0x040fe40000000000 */
[----:B------:R-:W-:Y:S02]  /*0f90*/  VIADD R6, R2, 0xfffffffe ;  /* 0xfffffffe02067836 */ /* 0x000fe40000000000 */
[--C-:B------:R-:W-:Y:S02]  /*0fa0*/  IMAD R4, R4, 0x4, R1.reuse ;  /* 0x0000000404047824 */ /* 0x100fe400078e0201 */
[----:B------:R-:W-:Y:S02]  /*0fb0*/  VIADD R10, R2, 0xfffffffd ;  /* 0xfffffffd020a7836 */ /* 0x000fe40000000000 */
[--C-:B------:R-:W-:Y:S01]  /*0fc0*/  IMAD R6, R6, 0x4, R1.reuse ;  /* 0x0000000406067824 */ /* 0x100fe200078e0201 */
[----:B------:R0:W2:Y:S01]  /*0fd0*/  LDL R5, [R4] ;  /* 0x0000000004057983 */ /* 0x0000a20000100800 */
[----:B------:R-:W-:Y:S01]  /*0fe0*/  IADD3 R12, PT, PT, R2, -0x4, RZ ;  /* 0xfffffffc020c7810 */ /* 0x000fe20007ffe0ff */
[----:B------:R-:W-:-:S03]  /*0ff0*/  IMAD R10, R10, 0x4, R1 ;  /* 0x000000040a0a7824 */ /* 0x000fc600078e0201 */
[----:B------:R-:W3:Y:S01]  /*1000*/  LDL R6, [R6] ;  /* 0x0000000006067983 */ /* 0x000ee20000100800 */
[----:B------:R-:W-:Y:S02]  /*1010*/  VIADD R14, R2, 0xfffffffb ;  /* 0xfffffffb020e7836 */ /* 0x000fe40000000000 */
[--C-:B------:R-:W-:Y:S01]  /*1020*/  IMAD R12, R12, 0x4, R1.reuse ;  /* 0x000000040c0c7824 */ /* 0x100fe200078e0201 */
[----:B------:R-:W4:Y:S01]  /*1030*/  LDL R10, [R10] ;  /* 0x000000000a0a7983 */ /* 0x000f220000100800 */
[----:B------:R-:W-:Y:S02]  /*1040*/  VIADD R16, R2, 0xfffffffa ;  /* 0xfffffffa02107836 */ /* 0x000fe40000000000 */
[--C-:B------:R-:W-:Y:S01]  /*1050*/  IMAD R14, R14, 0x4, R1.reuse ;  /* 0x000000040e0e7824 */ /* 0x100fe200078e0201 */
[----:B------:R-:W-:Y:S01]  /*1060*/  IADD3 R18, PT, PT, R2, -0x7, RZ ;  /* 0xfffffff902127810 */ /* 0x000fe20007ffe0ff */
[----:B------:R-:W5:Y:S01]  /*1070*/  LDL R12, [R12] ;  /* 0x000000000c0c7983 */ /* 0x000f620000100800 */
[----:B------:R-:W-:-:S03]  /*1080*/  IMAD R16, R16, 0x4, R1 ;  /* 0x0000000410107824 */ /* 0x000fc600078e0201 */
[----:B------:R-:W5:Y:S01]  /*1090*/  LDL R14, [R14] ;  /* 0x000000000e0e7983 */ /* 0x000f620000100800 */
[--C-:B------:R-:W-:Y:S02]  /*10a0*/  IMAD R18, R18, 0x4, R1.reuse ;  /* 0x0000000412127824 */ /* 0x100fe400078e0201 */
[----:B------:R-:W-:Y:S01]  /*10b0*/  VIADD R2, R2, 0xfffffff8 ;  /* 0xfffffff802027836 */ /* 0x000fe20000000000 */
[----:B------:R-:W5:Y:S03]  /*10c0*/  LDL R16, [R16] ;  /* 0x0000000010107983 */ /* 0x000f660000100800 */
[----:B0-----:R-:W-:Y:S01]  /*10d0*/  IMAD R4, R2, 0x4, R1 ;  /* 0x0000000402047824 */ /* 0x001fe200078e0201 */
[----:B------:R-:W5:Y:S05]  /*10e0*/  LDL R18, [R18] ;  /* 0x0000000012127983 */ /* 0x000f6a0000100800 */
[----:B------:R-:W5:Y:S01]  /*10f0*/  LDL R4, [R4] ;  /* 0x0000000004047983 */ /* 0x000f620000100800 */
[----:B--2---:R-:W-:-:S04]  /*1100*/  IMAD R5, R0, 0xa, R5 ;  /* 0x0000000a00057824 */ /* 0x004fc800078e0205 */
[----:B---3--:R-:W-:-:S04]  /*1110*/  IMAD R5, R5, 0xa, R6 ;  /* 0x0000000a05057824 */ /* 0x008fc800078e0206 */
[----:B----4-:R-:W-:-:S04]  /*1120*/  IMAD R5, R5, 0xa, R10 ;  /* 0x0000000a05057824 */ /* 0x010fc800078e020a */
[----:B-----5:R-:W-:-:S04]  /*1130*/  IMAD R5, R5, 0xa, R12 ;  /* 0x0000000a05057824 */ /* 0x020fc800078e020c */
[----:B------:R-:W-:-:S04]  /*1140*/  IMAD R5, R5, 0xa, R14 ;  /* 0x0000000a05057824 */ /* 0x000fc800078e020e */
[----:B------:R-:W-:-:S04]  /*1150*/  IMAD R5, R5, 0xa, R16 ;  /* 0x0000000a05057824 */ /* 0x000fc800078e0210 */
[----:B------:R-:W-:-:S04]  /*1160*/  IMAD R5, R5, 0xa, R18 ;  /* 0x0000000a05057824 */ /* 0x000fc800078e0212 */
[----:B------:R-:W-:-:S07]  /*1170*/  IMAD R0, R5, 0xa, R4 ;  /* 0x0000000a05007824 */ /* 0x000fce00078e0204 */
.L_x_16:
[----:B------:R-:W-:Y:S05]  /*1180*/  BSYNC.RECONVERGENT B1 ;  /* 0x0000000000017941 */ /* 0x000fea0003800200 */
.L_x_15:
[----:B------:R-:W-:Y:S05]  /*1190*/  @!P1 BRA `(.L_x_10) ;  /* 0x00000000007c9947 */ /* 0x000fea0003800000 */
[----:B------:R-:W-:Y:S01]  /*11a0*/  ISETP.GE.U32.AND P0, PT, R7, 0x4, PT ;  /* 0x000000040700780c */ /* 0x000fe20003f06070 */
[----:B------:R-:W-:Y:S01]  /*11b0*/  BSSY.RECONVERGENT B1, `(.L_x_17) ;  /* 0x0000014000017945 */ /* 0x000fe20003800200 */
[----:B------:R-:W-:-:S04]  /*11c0*/  LOP3.LUT R4, R8, 0x3, RZ, 0xc0, !PT ;  /* 0x0000000308047812 */ /* 0x000fc800078ec0ff */
[----:B------:R-:W-:-:S07]  /*11d0*/  ISETP.NE.AND P1, PT, R4, RZ, PT ;  /* 0x000000ff0400720c */ /* 0x000fce0003f25270 */
[----:B------:R-:W-:Y:S06]  /*11e0*/  @!P0 BRA `(.L_x_18) ;  /* 0x0000000000408947 */ /* 0x000fec0003800000 */
[C---:B------:R-:W-:Y:S01]  /*11f0*/  VIADD R6, R2.reuse, 0xffffffff ;  /* 0xffffffff02067836 */ /* 0x040fe20000000000 */
[C---:B------:R-:W-:Y:S01]  /*1200*/  IADD3 R8, PT, PT, R2.reuse, -0x2, RZ ;  /* 0xfffffffe02087810 */ /* 0x040fe20007ffe0ff */
[----:B------:R-:W-:Y:S02]  /*1210*/  VIADD R10, R2, 0xfffffffd ;  /* 0xfffffffd020a7836 */ /* 0x000fe40000000000 */
[--C-:B------:R-:W-:Y:S02]  /*1220*/  IMAD R6, R6, 0x4, R1.reuse ;  /* 0x0000000406067824 */ /* 0x100fe400078e0201 */
[----:B------:R-:W-:-:S03]  /*1230*/  IMAD R8, R8, 0x4, R1 ;  /* 0x0000000408087824 */ /* 0x000fc600078e0201 */
[----:B------:R-:W2:Y:S01]  /*1240*/  LDL R5, [R6] ;  /* 0x0000000006057983 */ /* 0x000ea20000100800 */
[----:B------:R-:W-:Y:S02]  /*1250*/  IMAD R10, R10, 0x4, R1 ;  /* 0x000000040a0a7824 */ /* 0x000fe400078e0201 */
[----:B------:R-:W-:Y:S01]  /*1260*/  VIADD R2, R2, 0xfffffffc ;  /* 0xfffffffc02027836 */ /* 0x000fe20000000000 */
[----:B------:R-:W3:Y:S04]  /*1270*/  LDL R8, [R8] ;  /* 0x0000000008087983 */ /* 0x000ee80000100800 */
[----:B------:R-:W-:Y:S01]  /*1280*/  LEA R7, R2, R1, 0x2 ;  /* 0x0000000102077211 */ /* 0x000fe200078e10ff */
[----:B------:R-:W4:Y:S04]  /*1290*/  LDL R10, [R10] ;  /* 0x000000000a0a7983 */ /* 0x000f280000100800 */
[----:B------:R-:W5:Y:S01]  /*12a0*/  LDL R12, [R7] ;  /* 0x00000000070c7983 */ /* 0x000f620000100800 */
[----:B--2---:R-:W-:-:S04]  /*12b0*/  IMAD R5, R0, 0xa, R5 ;  /* 0x0000000a00057824 */ /* 0x004fc800078e0205 */
[----:B---3--:R-:W-:-:S04]  /*12c0*/  IMAD R5, R5, 0xa, R8 ;  /* 0x0000000a05057824 */ /* 0x008fc800078e0208 */
[----:B----4-:R-:W-:-:S04]  /*12d0*/  IMAD R5, R5, 0xa, R10 ;  /* 0x0000000a05057824 */ /* 0x010fc800078e020a */
[----:B-----5:R-:W-:-:S07]  /*12e0*/  IMAD R0, R5, 0xa, R12 ;  /* 0x0000000a05007824 */ /* 0x020fce00078e020c */
.L_x_18:
[----:B------:R-:W-:Y:S05]  /*12f0*/  BSYNC.RECONVERGENT B1 ;  /* 0x0000000000017941 */ /* 0x000fea0003800200 */
.L_x_17:
[----:B------:R-:W-:Y:S05]  /*1300*/  @!P1 BRA `(.L_x_10) ;  /* 0x0000000000209947 */ /* 0x000fea0003800000 */
[----:B------:R-:W-:-:S07]  /*1310*/  IMAD.MOV R4, RZ, RZ, -R4 ;  /* 0x000000ffff047224 */ /* 0x000fce00078e0a04 */
.L_x_19:
[----:B------:R-:W-:-:S04]  /*1320*/  VIADD R2, R2, 0xffffffff ;  /* 0xffffffff02027836 */ /* 0x000fc80000000000 */
[----:B------:R-:W-:-:S06]  /*1330*/  IMAD R5, R2, 0x4, R1 ;  /* 0x0000000402057824 */ /* 0x000fcc00078e0201 */
[----:B------:R-:W2:Y:S01]  /*1340*/  LDL R5, [R5] ;  /* 0x0000000005057983 */ /* 0x000ea20000100800 */
[----:B------:R-:W-:-:S05]  /*1350*/  VIADD R4, R4, 0x1 ;  /* 0x0000000104047836 */ /* 0x000fca0000000000 */
[----:B------:R-:W-:Y:S01]  /*1360*/  ISETP.NE.AND P0, PT, R4, RZ, PT ;  /* 0x000000ff0400720c */ /* 0x000fe20003f05270 */
[----:B--2---:R-:W-:-:S12]  /*1370*/  IMAD R0, R0, 0xa, R5 ;  /* 0x0000000a00007824 */ /* 0x004fd800078e0205 */
[----:B------:R-:W-:Y:S05]  /*1380*/  @P0 BRA `(.L_x_19) ;  /* 0xfffffffc00e40947 */ /* 0x000fea000383ffff */
.L_x_10:
[----:B------:R-:W-:Y:S05]  /*1390*/  BSYNC.RECONVERGENT B0 ;  /* 0x0000000000007941 */ /* 0x000fea0003800200 */
.L_x_9:
[----:B-1234-:R-:W0:Y:S02]  /*13a0*/  LDC.64 R4, c[0x0][0x388] ;  /* 0x0000e200ff047b82 */ /* 0x01ee240000000a00 */
[----:B0-----:R-:W-:-:S05]  /*13b0*/  IMAD.WIDE.U32 R2, R3, 0x4, R4 ;  /* 0x0000000403027825 */ /* 0x001fca00078e0004 */
[----:B------:R-:W-:Y:S01]  /*13c0*/  STG.E desc[UR4][R2.64], R0 ;  /* 0x0000000002007986 */ /* 0x000fe2000c101904 */
[----:B------:R-:W-:Y:S05]  /*13d0*/  EXIT ;  /* 0x000000000000794d */ /* 0x000fea0003800000 */
.L_x_0:
[----:B------:R-:W0:Y:S01]  /*13e0*/  LDC.64 R2, c[0x0][0x380] ;  /* 0x0000e000ff027b82 */ /* 0x000e220000000a00 */
[----:B------:R-:W-:-:S07]  /*13f0*/  IMAD R7, R6, UR6, R7 ;  /* 0x0000000606077c24 */ /* 0x000fce000f8e0207 */
[----:B------:R-:W1:Y:S01]  /*1400*/  LDC.64 R4, c[0x0][0x388] ;  /* 0x0000e200ff047b82 */ /* 0x000e620000000a00 */
[----:B0-----:R-:W-:-:S06]  /*1410*/  IMAD.WIDE.U32 R2, R7, 0x4, R2 ;  /* 0x0000000407027825 */ /* 0x001fcc00078e0002 */
[----:B------:R-:W2:Y:S01]  /*1420*/  LDG.E R3, desc[UR4][R2.64] ;  /* 0x0000000402037981 */ /* 0x000ea2000c1e1900 */
[----:B-1----:R-:W-:-:S05]  /*1430*/  IMAD.WIDE.U32 R4, R7, 0x4, R4 ;  /* 0x0000000407047825 */ /* 0x002fca00078e0004 */
[----:B--2---:R-:W-:Y:S01]  /*1440*/  STG.E desc[UR4][R4.64], R3 ;  /* 0x0000000304007986 */ /* 0x004fe2000c101904 */
[----:B------:R-:W-:Y:S05]  /*1450*/  EXIT ;  /* 0x000000000000794d */ /* 0x000fea0003800000 */
.L_x_20:
[----:B------:R-:W-:-:S00]  /*1460*/  BRA `(.L_x_20) ;  /* 0xfffffffc00fc7947 */ /* 0x000fc0000383ffff */
[----:B------:R-:W-:-:S00]  /*1470*/  NOP ;  /* 0x0000000000007918 */ /* 0x000fc00000000000 */
        /* <DEDUP_REMOVED lines=8> */
.L_x_21:


//--------------------- .nv.shared.reserved.0     --------------------------
	.section	.nv.shared.reserved.0,"aw",@nobits
	.weak		__nv_reservedSMEM_offset_0_alias
	.size		__nv_reservedSMEM_offset_0_alias, 0, 64
	.other		__nv_reservedSMEM_offset_0_alias,@"STO_CUDA_RESERVED_SHARED STV_DEFAULT"
__nv_reservedSMEM_offset_0_alias:
	.zero		0
	.zero		64


//--------------------- .nv.constant0._Z5onescPiS_ --------------------------
	.section	.nv.constant0._Z5onescPiS_,"a",@progbits
	.sectionflags	@""
	.align	4
.nv.constant0._Z5onescPiS_:
	.zero		912


//--------------------- SYMBOLS --------------------------

	.type		.nv.reservedSmem.offset0,@object
	.size		.nv.reservedSmem.offset0,0x4
